//
// Generated by NVIDIA NVVM Compiler
//
// Compiler Build ID: CL-36424714
// Cuda compilation tools, release 13.0, V13.0.88
// Based on NVVM 20.0.0
//

.version 9.0
.target sm_100
.address_size 64

	// .globl	_Z18life_step_kernel2dPKPKhPPhii

.visible .entry _Z18life_step_kernel2dPKPKhPPhii(
	.param .u64 .ptr .align 1 _Z18life_step_kernel2dPKPKhPPhii_param_0,
	.param .u64 .ptr .align 1 _Z18life_step_kernel2dPKPKhPPhii_param_1,
	.param .u32 _Z18life_step_kernel2dPKPKhPPhii_param_2,
	.param .u32 _Z18life_step_kernel2dPKPKhPPhii_param_3
)
{
	.reg .pred 	%p<10>;
	.reg .b16 	%rs<3>;
	.reg .b32 	%r<49>;
	.reg .b64 	%rd<35>;

	ld.param.u64 	%rd4, [_Z18life_step_kernel2dPKPKhPPhii_param_0];
	ld.param.u64 	%rd5, [_Z18life_step_kernel2dPKPKhPPhii_param_1];
	ld.param.u32 	%r11, [_Z18life_step_kernel2dPKPKhPPhii_param_2];
	ld.param.u32 	%r12, [_Z18life_step_kernel2dPKPKhPPhii_param_3];
	mov.u32 	%r13, %tid.y;
	mov.u32 	%r14, %ntid.x;
	mov.u32 	%r15, %tid.x;
	mov.u32 	%r16, %ctaid.y;
	mov.u32 	%r17, %nctaid.x;
	mov.u32 	%r18, %ctaid.x;
	mad.lo.s32 	%r19, %r16, %r17, %r18;
	mov.u32 	%r20, %ntid.y;
	mad.lo.s32 	%r21, %r19, %r20, %r13;
	mad.lo.s32 	%r48, %r21, %r14, %r15;
	mul.lo.s32 	%r22, %r14, %r20;
	mul.lo.s32 	%r2, %r22, %r17;
	mul.lo.s32 	%r3, %r12, %r11;
	setp.ge.s32 	%p3, %r48, %r3;
	@%p3 bra 	$L__BB0_7;
	cvta.to.global.u64 	%rd1, %rd4;
	add.s32 	%r4, %r11, -1;
	add.s32 	%r5, %r12, -1;
	mov.u32 	%r23, %nctaid.y;
	mul.lo.s32 	%r6, %r2, %r23;
	cvta.to.global.u64 	%rd2, %rd5;
$L__BB0_2:
	div.s32 	%r9, %r48, %r11;
	mul.lo.s32 	%r25, %r9, %r11;
	sub.s32 	%r8, %r48, %r25;
	add.s32 	%r26, %r4, %r8;
	rem.s32 	%r27, %r26, %r11;
	add.s32 	%r28, %r8, 1;
	rem.s32 	%r29, %r28, %r11;
	add.s32 	%r30, %r5, %r9;
	rem.s32 	%r31, %r30, %r12;
	add.s32 	%r32, %r9, 1;
	rem.s32 	%r33, %r32, %r12;
	mul.wide.s32 	%rd6, %r31, 8;
	add.s64 	%rd7, %rd1, %rd6;
	ld.global.u64 	%rd8, [%rd7];
	cvta.to.global.u64 	%rd9, %rd8;
	cvt.s64.s32 	%rd10, %r27;
	add.s64 	%rd11, %rd9, %rd10;
	ld.global.u8 	%r34, [%rd11];
	cvt.s64.s32 	%rd12, %r8;
	add.s64 	%rd13, %rd9, %rd12;
	ld.global.u8 	%r35, [%rd13];
	add.s32 	%r36, %r35, %r34;
	cvt.s64.s32 	%rd14, %r29;
	add.s64 	%rd15, %rd9, %rd14;
	ld.global.u8 	%r37, [%rd15];
	add.s32 	%r38, %r36, %r37;
	mul.wide.s32 	%rd16, %r9, 8;
	add.s64 	%rd17, %rd1, %rd16;
	ld.global.u64 	%rd18, [%rd17];
	cvta.to.global.u64 	%rd19, %rd18;
	add.s64 	%rd20, %rd19, %rd10;
	ld.global.u8 	%r39, [%rd20];
	add.s32 	%r40, %r38, %r39;
	add.s64 	%rd21, %rd19, %rd14;
	ld.global.u8 	%r41, [%rd21];
	add.s32 	%r42, %r40, %r41;
	mul.wide.s32 	%rd22, %r33, 8;
	add.s64 	%rd23, %rd1, %rd22;
	ld.global.u64 	%rd24, [%rd23];
	cvta.to.global.u64 	%rd25, %rd24;
	add.s64 	%rd26, %rd25, %rd10;
	ld.global.u8 	%r43, [%rd26];
	add.s32 	%r44, %r42, %r43;
	add.s64 	%rd27, %rd25, %rd12;
	ld.global.u8 	%r45, [%rd27];
	add.s32 	%r46, %r44, %r45;
	add.s64 	%rd28, %rd25, %rd14;
	ld.global.u8 	%r47, [%rd28];
	add.s32 	%r24, %r46, %r47;
	add.s64 	%rd3, %rd19, %rd12;
	mov.pred 	%p9, -1;
	setp.eq.s32 	%p5, %r24, 3;
	@%p5 bra 	$L__BB0_6;
	setp.ne.s32 	%p6, %r24, 2;
	@%p6 bra 	$L__BB0_5;
	ld.global.u8 	%rs1, [%rd3];
	setp.ne.s16 	%p9, %rs1, 0;
	bra.uni 	$L__BB0_6;
$L__BB0_5:
	mov.pred 	%p9, 0;
$L__BB0_6:
	selp.u16 	%rs2, 1, 0, %p9;
	add.s64 	%rd31, %rd2, %rd16;
	ld.global.u64 	%rd32, [%rd31];
	cvta.to.global.u64 	%rd33, %rd32;
	add.s64 	%rd34, %rd33, %rd12;
	st.global.u8 	[%rd34], %rs2;
	add.s32 	%r48, %r48, %r6;
	setp.lt.s32 	%p8, %r48, %r3;
	@%p8 bra 	$L__BB0_2;
$L__BB0_7:
	ret;

}


// ===== COMPILED SASS (sm_100) =====

	.target	sm_100

	.elftype	@"ET_EXEC"


//--------------------- .note.nv.tkinfo           --------------------------
	.section	.note.nv.tkinfo,"",@"SHT_NOTE"
	.sectionflags	@"SHF_NOTE_NV_TKINFO"
	.tkinfo
        /*0018*/ 	.word	0x00000002
        /*0030*/ 	.string	""
        /*0030*/ 	.string	"ptxas"
        /*0030*/ 	.string	"Cuda compilation tools, release 13.0, V13.0.88"
        /*0030*/ 	.string	"Build cuda_13.0.r13.0/compiler.36424714_0"
        /*0030*/ 	.string	"-arch sm_100 -m 64 "



//--------------------- .note.nv.cuinfo           --------------------------
	.section	.note.nv.cuinfo,"",@"SHT_NOTE"
	.sectionflags	@"SHF_NOTE_NV_CUINFO"
        /*0018*/ 	.short	0x0002
        /*001a*/ 	.short	0x0064
        /*001c*/ 	.short	0x0082
	.zero		2


//--------------------- .nv.info                  --------------------------
	.section	.nv.info,"",@"SHT_CUDA_INFO"
	.align	4


	//----- nvinfo : EIATTR_REGCOUNT
	.align		4
        /*0000*/ 	.byte	0x04, 0x2f
        /*0002*/ 	.short	(.L_1 - .L_0)
	.align		4
.L_0:
        /*0004*/ 	.word	index@(_Z18life_step_kernel2dPKPKhPPhii)
        /*0008*/ 	.word	0x00000020


	//----- nvinfo : EIATTR_FRAME_SIZE
	.align		4
.L_1:
        /*000c*/ 	.byte	0x04, 0x11
        /*000e*/ 	.short	(.L_3 - .L_2)
	.align		4
.L_2:
        /*0010*/ 	.word	index@(_Z18life_step_kernel2dPKPKhPPhii)
        /*0014*/ 	.word	0x00000000


	//----- nvinfo : EIATTR_MIN_STACK_SIZE
	.align		4
.L_3:
        /*0018*/ 	.byte	0x04, 0x12
        /*001a*/ 	.short	(.L_5 - .L_4)
	.align		4
.L_4:
        /*001c*/ 	.word	index@(_Z18life_step_kernel2dPKPKhPPhii)
        /*0020*/ 	.word	0x00000000
.L_5:


//--------------------- .nv.compat                --------------------------
	.section	.nv.compat,"",@"SHT_CUDA_COMPAT_INFO"
	.align	4
        /*0000*/ 	.byte	0x02, 0x09, 0x00, 0x00, 0x02, 0x02, 0x01, 0x00, 0x02, 0x05, 0x05, 0x00, 0x03, 0x07, 0x01, 0x01
        /*0010*/ 	.byte	0x02, 0x03, 0x00, 0x00, 0x02, 0x06, 0x01, 0x00, 0x04, 0x0b, 0x08, 0x00, 0x09, 0x00, 0x00, 0x00
        /*0020*/ 	.byte	0x00, 0x00, 0x00, 0x00


//--------------------- .nv.info._Z18life_step_kernel2dPKPKhPPhii --------------------------
	.section	.nv.info._Z18life_step_kernel2dPKPKhPPhii,"",@"SHT_CUDA_INFO"
	.sectionflags	@""
	.align	4


	//----- nvinfo : EIATTR_CUDA_API_VERSION
	.align		4
        /*0000*/ 	.byte	0x04, 0x37
        /*0002*/ 	.short	(.L_7 - .L_6)
.L_6:
        /*0004*/ 	.word	0x00000082


	//----- nvinfo : EIATTR_KPARAM_INFO
	.align		4
.L_7:
        /*0008*/ 	.byte	0x04, 0x17
        /*000a*/ 	.short	(.L_9 - .L_8)
.L_8:
        /*000c*/ 	.word	0x00000000
        /*0010*/ 	.short	0x0003
        /*0012*/ 	.short	0x0014
        /*0014*/ 	.byte	0x00, 0xf0, 0x11, 0x00


	//----- nvinfo : EIATTR_KPARAM_INFO
	.align		4
.L_9:
        /*0018*/ 	.byte	0x04, 0x17
        /*001a*/ 	.short	(.L_11 - .L_10)
.L_10:
        /*001c*/ 	.word	0x00000000
        /*0020*/ 	.short	0x0002
        /*0022*/ 	.short	0x0010
        /*0024*/ 	.byte	0x00, 0xf0, 0x11, 0x00


	//----- nvinfo : EIATTR_KPARAM_INFO
	.align		4
.L_11:
        /*0028*/ 	.byte	0x04, 0x17
        /*002a*/ 	.short	(.L_13 - .L_12)
.L_12:
        /*002c*/ 	.word	0x00000000
        /*0030*/ 	.short	0x0001
        /*0032*/ 	.short	0x0008
        /*0034*/ 	.byte	0x00, 0xf5, 0x21, 0x00


	//----- nvinfo : EIATTR_KPARAM_INFO
	.align		4
.L_13:
        /*0038*/ 	.byte	0x04, 0x17
        /*003a*/ 	.short	(.L_15 - .L_14)
.L_14:
        /*003c*/ 	.word	0x00000000
        /*0040*/ 	.short	0x0000
        /*0042*/ 	.short	0x0000
        /*0044*/ 	.byte	0x00, 0xf5, 0x21, 0x00


	//----- nvinfo : EIATTR_SPARSE_MMA_MASK
	.align		4
.L_15:
        /*0048*/ 	.byte	0x03, 0x50
        /*004a*/ 	.short	0x0000


	//----- nvinfo : EIATTR_MAXREG_COUNT
	.align		4
        /*004c*/ 	.byte	0x03, 0x1b
        /*004e*/ 	.short	0x00ff


	//----- nvinfo : EIATTR_MERCURY_ISA_VERSION
	.align		4
        /*0050*/ 	.byte	0x03, 0x5f
        /*0052*/ 	.short	0x0101


	//----- nvinfo : EIATTR_VRC_CTA_INIT_COUNT
	.align		4
        /*0054*/ 	.byte	0x02, 0x4a
	.zero		1
	.zero		1


	//----- nvinfo : EIATTR_EXIT_INSTR_OFFSETS
	.align		4
        /*0058*/ 	.byte	0x04, 0x1c
        /*005a*/ 	.short	(.L_17 - .L_16)


	//   ....[0]....
.L_16:
        /*005c*/ 	.word	0x00000100


	//   ....[1]....
        /*0060*/ 	.word	0x00000b70


	//----- nvinfo : EIATTR_CRS_STACK_SIZE
	.align		4
.L_17:
        /*0064*/ 	.byte	0x04, 0x1e
        /*0066*/ 	.short	(.L_19 - .L_18)
.L_18:
        /*0068*/ 	.word	0x00000000


	//----- nvinfo : EIATTR_CBANK_PARAM_SIZE
	.align		4
.L_19:
        /*006c*/ 	.byte	0x03, 0x19
        /*006e*/ 	.short	0x0018


	//----- nvinfo : EIATTR_PARAM_CBANK
	.align		4
        /*0070*/ 	.byte	0x04, 0x0a
        /*0072*/ 	.short	(.L_21 - .L_20)
	.align		4
.L_20:
        /*0074*/ 	.word	index@(.nv.constant0._Z18life_step_kernel2dPKPKhPPhii)
        /*0078*/ 	.short	0x0380
        /*007a*/ 	.short	0x0018


	//----- nvinfo : EIATTR_SW_WAR
	.align		4
.L_21:
        /*007c*/ 	.byte	0x04, 0x36
        /*007e*/ 	.short	(.L_23 - .L_22)
.L_22:
        /*0080*/ 	.word	0x00000008
.L_23:


//--------------------- .nv.callgraph             --------------------------
	.section	.nv.callgraph,"",@"SHT_CUDA_CALLGRAPH"
	.align	4
	.sectionentsize	8
	.align		4
        /*0000*/ 	.word	0x00000000
	.align		4
        /*0004*/ 	.word	0xffffffff
	.align		4
        /*0008*/ 	.word	0x00000000
	.align		4
        /*000c*/ 	.word	0xfffffffe
	.align		4
        /*0010*/ 	.word	0x00000000
	.align		4
        /*0014*/ 	.word	0xfffffffd
	.align		4
        /*0018*/ 	.word	0x00000000
	.align		4
        /*001c*/ 	.word	0xfffffffc


//--------------------- .text._Z18life_step_kernel2dPKPKhPPhii --------------------------
	.section	.text._Z18life_step_kernel2dPKPKhPPhii,"ax",@progbits
	.align	128
        .global         _Z18life_step_kernel2dPKPKhPPhii
        .type           _Z18life_step_kernel2dPKPKhPPhii,@function
        .size           _Z18life_step_kernel2dPKPKhPPhii,(.L_x_5 - _Z18life_step_kernel2dPKPKhPPhii)
        .other          _Z18life_step_kernel2dPKPKhPPhii,@"STO_CUDA_ENTRY STV_DEFAULT"
_Z18life_step_kernel2dPKPKhPPhii:
.text._Z18life_step_kernel2dPKPKhPPhii:
[----:B------:R-:W-:Y:S01]  /*0000*/  LDC R1, c[0x0][0x37c] ;  /* 0x0000df00ff017b82 */ /* 0x000fe20000000800 */
[----:B------:R-:W0:Y:S07]  /*0010*/  S2R R2, SR_TID.Y ;  /* 0x0000000000027919 */ /* 0x000e2e0000002200 */
[----:B------:R-:W-:Y:S01]  /*0020*/  S2UR UR4, SR_CTAID.Y ;  /* 0x00000000000479c3 */ /* 0x000fe20000002600 */
[----:B------:R-:W1:Y:S01]  /*0030*/  LDCU UR6, c[0x0][0x360] ;  /* 0x00006c00ff0677ac */ /* 0x000e620008000800 */
[----:B------:R-:W1:Y:S01]  /*0040*/  S2R R9, SR_TID.X ;  /* 0x0000000000097919 */ /* 0x000e620000002100 */
[----:B------:R-:W2:Y:S05]  /*0050*/  LDCU UR7, c[0x0][0x370] ;  /* 0x00006e00ff0777ac */ /* 0x000eaa0008000800 */
[----:B------:R-:W2:Y:S08]  /*0060*/  S2UR UR5, SR_CTAID.X ;  /* 0x00000000000579c3 */ /* 0x000eb00000002500 */
[----:B------:R-:W0:Y:S08]  /*0070*/  LDC R3, c[0x0][0x364] ;  /* 0x0000d900ff037b82 */ /* 0x000e300000000800 */
[----:B------:R-:W3:Y:S01]  /*0080*/  LDC.64 R4, c[0x0][0x390] ;  /* 0x0000e400ff047b82 */ /* 0x000ee20000000a00 */
[----:B--2---:R-:W-:-:S06]  /*0090*/  UIMAD UR4, UR4, UR7, UR5 ;  /* 0x00000007040472a4 */ /* 0x004fcc000f8e0205 */
[----:B0-----:R-:W-:-:S04]  /*00a0*/  IMAD R2, R3, UR4, R2 ;  /* 0x0000000403027c24 */ /* 0x001fc8000f8e0202 */
[----:B-1----:R-:W-:Y:S02]  /*00b0*/  IMAD R9, R2, UR6, R9 ;  /* 0x0000000602097c24 */ /* 0x002fe4000f8e0209 */
[----:B------:R-:W-:Y:S02]  /*00c0*/  IMAD R2, R3, UR6, RZ ;  /* 0x0000000603027c24 */ /* 0x000fe4000f8e02ff */
[----:B---3--:R-:W-:Y:S02]  /*00d0*/  IMAD R0, R5, R4, RZ ;  /* 0x0000000405007224 */ /* 0x008fe400078e02ff */
[----:B------:R-:W-:-:S03]  /*00e0*/  IMAD R8, R2, UR7, RZ ;  /* 0x0000000702087c24 */ /* 0x000fc6000f8e02ff */
[----:B------:R-:W-:-:S13]  /*00f0*/  ISETP.GE.AND P0, PT, R9, R0, PT ;  /* 0x000000000900720c */ /* 0x000fda0003f06270 */
[----:B------:R-:W-:Y:S05]  /*0100*/  @P0 EXIT ;  /* 0x000000000000094d */ /* 0x000fea0003800000 */
[----:B------:R-:W-:Y:S01]  /*0110*/  IABS R2, R4 ;  /* 0x0000000400027213 */ /* 0x000fe20000000000 */
[----:B------:R-:W0:Y:S01]  /*0120*/  LDC R3, c[0x0][0x390] ;  /* 0x0000e400ff037b82 */ /* 0x000e220000000800 */
[----:B------:R-:W1:Y:S02]  /*0130*/  LDCU UR4, c[0x0][0x374] ;  /* 0x00006e80ff0477ac */ /* 0x000e640008000800 */
[----:B------:R-:W2:Y:S01]  /*0140*/  I2F.RP R5, R2 ;  /* 0x0000000200057306 */ /* 0x000ea20000209400 */
[----:B------:R-:W3:Y:S04]  /*0150*/  LDCU.64 UR6, c[0x0][0x358] ;  /* 0x00006b00ff0677ac */ /* 0x000ee80008000a00 */
[----:B------:R-:W4:Y:S08]  /*0160*/  LDC R4, c[0x0][0x394] ;  /* 0x0000e500ff047b82 */ /* 0x000f300000000800 */
[----:B------:R-:W0:Y:S01]  /*0170*/  LDC.64 R10, c[0x0][0x380] ;  /* 0x0000e000ff0a7b82 */ /* 0x000e220000000a00 */
[----:B--2---:R-:W2:Y:S02]  /*0180*/  MUFU.RCP R5, R5 ;  /* 0x0000000500057308 */ /* 0x004ea40000001000 */
[----:B--2---:R-:W-:-:S06]  /*0190*/  VIADD R6, R5, 0xffffffe ;  /* 0x0ffffffe05067836 */ /* 0x004fcc0000000000 */
[----:B------:R2:W5:Y:S02]  /*01a0*/  F2I.FTZ.U32.TRUNC.NTZ R7, R6 ;  /* 0x0000000600077305 */ /* 0x000564000021f000 */
[----:B--2---:R-:W-:Y:S02]  /*01b0*/  IMAD.MOV.U32 R6, RZ, RZ, RZ ;  /* 0x000000ffff067224 */ /* 0x004fe400078e00ff */
[----:B-----5:R-:W-:-:S04]  /*01c0*/  IMAD.MOV R13, RZ, RZ, -R7 ;  /* 0x000000ffff0d7224 */ /* 0x020fc800078e0a07 */
[----:B------:R-:W-:-:S04]  /*01d0*/  IMAD R13, R13, R2, RZ ;  /* 0x000000020d0d7224 */ /* 0x000fc800078e02ff */
[----:B------:R-:W-:-:S04]  /*01e0*/  IMAD.HI.U32 R5, R7, R13, R6 ;  /* 0x0000000d07057227 */ /* 0x000fc800078e0006 */
[----:B------:R-:W-:Y:S02]  /*01f0*/  IMAD.MOV.U32 R6, RZ, RZ, R9 ;  /* 0x000000ffff067224 */ /* 0x000fe400078e0009 */
[----:B01-34-:R-:W-:-:S07]  /*0200*/  IMAD R7, R8, UR4, RZ ;  /* 0x0000000408077c24 */ /* 0x01bfce000f8e02ff */
.L_x_3:
[----:B0-----:R-:W-:Y:S02]  /*0210*/  IABS R9, R6 ;  /* 0x0000000600097213 */ /* 0x001fe40000000000 */
[----:B------:R-:W-:Y:S02]  /*0220*/  IABS R8, R4 ;  /* 0x0000000400087213 */ /* 0x000fe40000000000 */
[----:B------:R-:W-:Y:S01]  /*0230*/  IABS R20, R3 ;  /* 0x0000000300147213 */ /* 0x000fe20000000000 */
[----:B------:R-:W-:Y:S01]  /*0240*/  IMAD.HI.U32 R5, R5, R9, RZ ;  /* 0x0000000905057227 */ /* 0x000fe200078e00ff */
[----:B------:R-:W0:Y:S01]  /*0250*/  I2F.RP R14, R8 ;  /* 0x00000008000e7306 */ /* 0x000e220000209400 */
[----:B------:R-:W-:-:S03]  /*0260*/  LOP3.LUT R26, RZ, R3, RZ, 0x33, !PT ;  /* 0x00000003ff1a7212 */ /* 0x000fc600078e33ff */
[----:B------:R-:W-:-:S05]  /*0270*/  IADD3 R12, PT, PT, -R5, RZ, RZ ;  /* 0x000000ff050c7210 */ /* 0x000fca0007ffe1ff */
[----:B------:R-:W-:-:S05]  /*0280*/  IMAD R9, R20, R12, R9 ;  /* 0x0000000c14097224 */ /* 0x000fca00078e0209 */
[----:B------:R-:W-:Y:S01]  /*0290*/  ISETP.GT.U32.AND P1, PT, R2, R9, PT ;  /* 0x000000090200720c */ /* 0x000fe20003f24070 */
[----:B0-----:R-:W0:-:S12]  /*02a0*/  MUFU.RCP R14, R14 ;  /* 0x0000000e000e7308 */ /* 0x001e180000001000 */
[----:B------:R-:W-:Y:S02]  /*02b0*/  @!P1 IMAD.IADD R9, R9, 0x1, -R20 ;  /* 0x0000000109099824 */ /* 0x000fe400078e0a14 */
[----:B------:R-:W-:-:S03]  /*02c0*/  @!P1 VIADD R5, R5, 0x1 ;  /* 0x0000000105059836 */ /* 0x000fc60000000000 */
[----:B------:R-:W-:Y:S01]  /*02d0*/  ISETP.GE.U32.AND P0, PT, R9, R2, PT ;  /* 0x000000020900720c */ /* 0x000fe20003f06070 */
[----:B0-----:R-:W-:Y:S01]  /*02e0*/  VIADD R12, R14, 0xffffffe ;  /* 0x0ffffffe0e0c7836 */ /* 0x001fe20000000000 */
[----:B------:R-:W-:-:S03]  /*02f0*/  LOP3.LUT R2, R6, R3, RZ, 0x3c, !PT ;  /* 0x0000000306027212 */ /* 0x000fc600078e3cff */
[----:B------:R0:W1:Y:S01]  /*0300*/  F2I.FTZ.U32.TRUNC.NTZ R13, R12 ;  /* 0x0000000c000d7305 */ /* 0x000062000021f000 */
[----:B------:R-:W-:-:S07]  /*0310*/  ISETP.GE.AND P2, PT, R2, RZ, PT ;  /* 0x000000ff0200720c */ /* 0x000fce0003f46270 */
[----:B------:R-:W-:Y:S01]  /*0320*/  @P0 VIADD R5, R5, 0x1 ;  /* 0x0000000105050836 */ /* 0x000fe20000000000 */
[----:B------:R-:W-:Y:S01]  /*0330*/  ISETP.NE.AND P0, PT, R3, RZ, PT ;  /* 0x000000ff0300720c */ /* 0x000fe20003f05270 */
[----:B0-----:R-:W-:-:S04]  /*0340*/  IMAD.MOV.U32 R12, RZ, RZ, RZ ;  /* 0x000000ffff0c7224 */ /* 0x001fc800078e00ff */
[----:B------:R-:W-:Y:S01]  /*0350*/  @!P2 IADD3 R5, PT, PT, -R5, RZ, RZ ;  /* 0x000000ff0505a210 */ /* 0x000fe20007ffe1ff */
[----:B-1----:R-:W-:-:S03]  /*0360*/  IMAD.MOV R2, RZ, RZ, -R13 ;  /* 0x000000ffff027224 */ /* 0x002fc600078e0a0d */
[----:B------:R-:W-:Y:S01]  /*0370*/  SEL R9, R26, R5, !P0 ;  /* 0x000000051a097207 */ /* 0x000fe20004000000 */
[----:B------:R-:W-:-:S03]  /*0380*/  IMAD.MOV.U32 R5, RZ, RZ, R2 ;  /* 0x000000ffff057224 */ /* 0x000fc600078e0002 */
[----:B------:R-:W-:Y:S01]  /*0390*/  IADD3 R2, PT, PT, R9, -0x1, R4 ;  /* 0xffffffff09027810 */ /* 0x000fe20007ffe004 */
[----:B------:R-:W-:-:S03]  /*03a0*/  IMAD R5, R5, R8, RZ ;  /* 0x0000000805057224 */ /* 0x000fc600078e02ff */
[----:B------:R-:W-:Y:S01]  /*03b0*/  IABS R14, R2 ;  /* 0x00000002000e7213 */ /* 0x000fe20000000000 */
[----:B------:R-:W-:-:S04]  /*03c0*/  IMAD.HI.U32 R12, R13, R5, R12 ;  /* 0x000000050d0c7227 */ /* 0x000fc800078e000c */
[----:B------:R-:W-:-:S04]  /*03d0*/  IMAD.MOV.U32 R13, RZ, RZ, R14 ;  /* 0x000000ffff0d7224 */ /* 0x000fc800078e000e */
[----:B------:R-:W-:-:S05]  /*03e0*/  IMAD.HI.U32 R5, R12, R13, RZ ;  /* 0x0000000d0c057227 */ /* 0x000fca00078e00ff */
[----:B------:R-:W-:-:S05]  /*03f0*/  IADD3 R5, PT, PT, -R5, RZ, RZ ;  /* 0x000000ff05057210 */ /* 0x000fca0007ffe1ff */
[----:B------:R-:W-:Y:S02]  /*0400*/  IMAD R5, R8, R5, R13 ;  /* 0x0000000508057224 */ /* 0x000fe400078e020d */
[----:B------:R-:W-:-:S03]  /*0410*/  VIADD R13, R9, 0x1 ;  /* 0x00000001090d7836 */ /* 0x000fc60000000000 */
[----:B------:R-:W-:Y:S02]  /*0420*/  ISETP.GT.U32.AND P1, PT, R8, R5, PT ;  /* 0x000000050800720c */ /* 0x000fe40003f24070 */
[----:B------:R-:W-:-:S05]  /*0430*/  IABS R15, R13 ;  /* 0x0000000d000f7213 */ /* 0x000fca0000000000 */
[----:B------:R-:W-:-:S04]  /*0440*/  IMAD.HI.U32 R12, R12, R15, RZ ;  /* 0x0000000f0c0c7227 */ /* 0x000fc800078e00ff */
[----:B------:R-:W-:Y:S02]  /*0450*/  IMAD.MOV R12, RZ, RZ, -R12 ;  /* 0x000000ffff0c7224 */ /* 0x000fe400078e0a0c */
[----:B------:R-:W-:Y:S01]  /*0460*/  @!P1 IMAD.IADD R5, R5, 0x1, -R8 ;  /* 0x0000000105059824 */ /* 0x000fe200078e0a08 */
[----:B------:R-:W-:Y:S01]  /*0470*/  ISETP.GE.AND P1, PT, R2, RZ, PT ;  /* 0x000000ff0200720c */ /* 0x000fe20003f26270 */
[C---:B------:R-:W-:Y:S01]  /*0480*/  IMAD R15, R8.reuse, R12, R15 ;  /* 0x0000000c080f7224 */ /* 0x040fe200078e020f */
[----:B------:R-:W-:Y:S02]  /*0490*/  LOP3.LUT R2, RZ, R4, RZ, 0x33, !PT ;  /* 0x00000004ff027212 */ /* 0x000fe400078e33ff */
[C---:B------:R-:W-:Y:S02]  /*04a0*/  ISETP.GT.U32.AND P2, PT, R8.reuse, R5, PT ;  /* 0x000000050800720c */ /* 0x040fe40003f44070 */
[----:B------:R-:W-:-:S11]  /*04b0*/  ISETP.GT.U32.AND P3, PT, R8, R15, PT ;  /* 0x0000000f0800720c */ /* 0x000fd60003f64070 */
[--C-:B------:R-:W-:Y:S01]  /*04c0*/  @!P2 IMAD.IADD R5, R5, 0x1, -R8.reuse ;  /* 0x000000010505a824 */ /* 0x100fe200078e0a08 */
[----:B------:R-:W-:Y:S01]  /*04d0*/  ISETP.NE.AND P2, PT, R4, RZ, PT ;  /* 0x000000ff0400720c */ /* 0x000fe20003f45270 */
[----:B------:R-:W-:-:S03]  /*04e0*/  @!P3 IMAD.IADD R15, R15, 0x1, -R8 ;  /* 0x000000010f0fb824 */ /* 0x000fc600078e0a08 */
[----:B------:R-:W-:Y:S02]  /*04f0*/  @!P1 IADD3 R5, PT, PT, -R5, RZ, RZ ;  /* 0x000000ff05059210 */ /* 0x000fe40007ffe1ff */
[----:B------:R-:W-:Y:S02]  /*0500*/  ISETP.GT.U32.AND P1, PT, R8, R15, PT ;  /* 0x0000000f0800720c */ /* 0x000fe40003f24070 */
[----:B------:R-:W-:Y:S02]  /*0510*/  SEL R17, R2, R5, !P2 ;  /* 0x0000000502117207 */ /* 0x000fe40005000000 */
[----:B------:R-:W-:-:S03]  /*0520*/  ISETP.GE.AND P3, PT, R13, RZ, PT ;  /* 0x000000ff0d00720c */ /* 0x000fc60003f66270 */
[----:B------:R-:W-:-:S06]  /*0530*/  IMAD.WIDE R16, R17, 0x8, R10 ;  /* 0x0000000811107825 */ /* 0x000fcc00078e020a */
[----:B------:R-:W2:Y:S01]  /*0540*/  LDG.E.64 R16, desc[UR6][R16.64] ;  /* 0x0000000610107981 */ /* 0x000ea2000c1e1b00 */
[----:B------:R-:W-:Y:S02]  /*0550*/  @!P1 IMAD.IADD R15, R15, 0x1, -R8 ;  /* 0x000000010f0f9824 */ /* 0x000fe400078e0a08 */
[----:B------:R-:W-:-:S04]  /*0560*/  IMAD.WIDE R12, R9, 0x8, R10 ;  /* 0x00000008090c7825 */ /* 0x000fc800078e020a */
[----:B------:R-:W-:Y:S02]  /*0570*/  @!P3 IMAD.MOV R15, RZ, RZ, -R15 ;  /* 0x000000ffff0fb224 */ /* 0x000fe400078e0a0f */
[----:B------:R-:W3:Y:S03]  /*0580*/  LDG.E.64 R12, desc[UR6][R12.64] ;  /* 0x000000060c0c7981 */ /* 0x000ee6000c1e1b00 */
[----:B------:R-:W-:-:S05]  /*0590*/  SEL R15, R2, R15, !P2 ;  /* 0x0000000f020f7207 */ /* 0x000fca0005000000 */
[----:B------:R-:W-:-:S06]  /*05a0*/  IMAD.WIDE R14, R15, 0x8, R10 ;  /* 0x000000080f0e7825 */ /* 0x000fcc00078e020a */
[----:B------:R-:W4:Y:S01]  /*05b0*/  LDG.E.64 R14, desc[UR6][R14.64] ;  /* 0x000000060e0e7981 */ /* 0x000f22000c1e1b00 */
[----:B------:R-:W0:Y:S01]  /*05c0*/  I2F.RP R2, R20 ;  /* 0x0000001400027306 */ /* 0x000e220000209400 */
[----:B------:R-:W-:Y:S01]  /*05d0*/  IADD3 R8, PT, PT, -R9, RZ, RZ ;  /* 0x000000ff09087210 */ /* 0x000fe20007ffe1ff */
[----:B------:R-:W-:-:S04]  /*05e0*/  IMAD.MOV.U32 R18, RZ, RZ, RZ ;  /* 0x000000ffff127224 */ /* 0x000fc800078e00ff */
[----:B------:R-:W-:-:S05]  /*05f0*/  IMAD R8, R3, R8, R6 ;  /* 0x0000000803087224 */ /* 0x000fca00078e0206 */
[----:B------:R-:W-:Y:S02]  /*0600*/  IADD3 R21, PT, PT, R8, -0x1, R3 ;  /* 0xffffffff08157810 */ /* 0x000fe40007ffe003 */
[----:B------:R-:W-:Y:S01]  /*0610*/  SHF.R.S32.HI R25, RZ, 0x1f, R8 ;  /* 0x0000001fff197819 */ /* 0x000fe20000011408 */
[----:B0-----:R-:W0:Y:S01]  /*0620*/  MUFU.RCP R2, R2 ;  /* 0x0000000200027308 */ /* 0x001e220000001000 */
[----:B------:R-:W-:Y:S01]  /*0630*/  IABS R22, R21 ;  /* 0x0000001500167213 */ /* 0x000fe20000000000 */
[----:B0-----:R-:W-:-:S06]  /*0640*/  VIADD R19, R2, 0xffffffe ;  /* 0x0ffffffe02137836 */ /* 0x001fcc0000000000 */
[----:B------:R-:W0:Y:S02]  /*0650*/  F2I.FTZ.U32.TRUNC.NTZ R19, R19 ;  /* 0x0000001300137305 */ /* 0x000e24000021f000 */
[----:B0-----:R-:W-:-:S04]  /*0660*/  IMAD.MOV R5, RZ, RZ, -R19 ;  /* 0x000000ffff057224 */ /* 0x001fc800078e0a13 */
[----:B------:R-:W-:-:S04]  /*0670*/  IMAD R5, R5, R20, RZ ;  /* 0x0000001405057224 */ /* 0x000fc800078e02ff */
[----:B------:R-:W-:Y:S01]  /*0680*/  IMAD.HI.U32 R5, R19, R5, R18 ;  /* 0x0000000513057227 */ /* 0x000fe200078e0012 */
[----:B------:R-:W-:-:S03]  /*0690*/  MOV R19, R22 ;  /* 0x0000001600137202 */ /* 0x000fc60000000f00 */
[----:B------:R-:W-:Y:S02]  /*06a0*/  VIADD R18, R8, 0x1 ;  /* 0x0000000108127836 */ /* 0x000fe40000000000 */
[----:B------:R-:W-:-:S03]  /*06b0*/  IMAD.HI.U32 R2, R5, R19, RZ ;  /* 0x0000001305027227 */ /* 0x000fc600078e00ff */
[----:B------:R-:W-:Y:S01]  /*06c0*/  IABS R23, R18 ;  /* 0x0000001200177213 */ /* 0x000fe20000000000 */
[----:B------:R-:W-:-:S04]  /*06d0*/  IMAD.MOV R2, RZ, RZ, -R2 ;  /* 0x000000ffff027224 */ /* 0x000fc800078e0a02 */
[----:B------:R-:W-:-:S04]  /*06e0*/  IMAD.HI.U32 R22, R5, R23, RZ ;  /* 0x0000001705167227 */ /* 0x000fc800078e00ff */
[----:B------:R-:W-:Y:S02]  /*06f0*/  IMAD R19, R20, R2, R19 ;  /* 0x0000000214137224 */ /* 0x000fe400078e0213 */
[----:B------:R-:W-:Y:S02]  /*0700*/  IMAD.MOV.U32 R2, RZ, RZ, R20 ;  /* 0x000000ffff027224 */ /* 0x000fe400078e0014 */
[----:B------:R-:W-:-:S03]  /*0710*/  IMAD.MOV R22, RZ, RZ, -R22 ;  /* 0x000000ffff167224 */ /* 0x000fc600078e0a16 */
[----:B------:R-:W-:Y:S01]  /*0720*/  ISETP.GT.U32.AND P1, PT, R2, R19, PT ;  /* 0x000000130200720c */ /* 0x000fe20003f24070 */
[----:B------:R-:W-:-:S05]  /*0730*/  IMAD R23, R20, R22, R23 ;  /* 0x0000001614177224 */ /* 0x000fca00078e0217 */
[----:B------:R-:W-:-:S07]  /*0740*/  ISETP.GT.U32.AND P2, PT, R2, R23, PT ;  /* 0x000000170200720c */ /* 0x000fce0003f44070 */
[----:B------:R-:W-:-:S04]  /*0750*/  @!P1 IADD3 R19, PT, PT, R19, -R20, RZ ;  /* 0x8000001413139210 */ /* 0x000fc80007ffe0ff */
[----:B------:R-:W-:Y:S02]  /*0760*/  ISETP.GT.U32.AND P1, PT, R2, R19, PT ;  /* 0x000000130200720c */ /* 0x000fe40003f24070 */
[----:B------:R-:W-:Y:S01]  /*0770*/  @!P2 IMAD.IADD R23, R23, 0x1, -R20 ;  /* 0x000000011717a824 */ /* 0x000fe200078e0a14 */
[----:B------:R-:W-:-:S04]  /*0780*/  ISETP.GE.AND P2, PT, R21, RZ, PT ;  /* 0x000000ff1500720c */ /* 0x000fc80003f46270 */
[----:B------:R-:W-:-:S06]  /*0790*/  ISETP.GT.U32.AND P3, PT, R2, R23, PT ;  /* 0x000000170200720c */ /* 0x000fcc0003f64070 */
[----:B------:R-:W-:Y:S01]  /*07a0*/  @!P1 IMAD.IADD R19, R19, 0x1, -R20 ;  /* 0x0000000113139824 */ /* 0x000fe200078e0a14 */
[----:B------:R-:W-:-:S04]  /*07b0*/  ISETP.GE.AND P1, PT, R18, RZ, PT ;  /* 0x000000ff1200720c */ /* 0x000fc80003f26270 */
[----:B------:R-:W-:Y:S02]  /*07c0*/  @!P2 IADD3 R19, PT, PT, -R19, RZ, RZ ;  /* 0x000000ff1313a210 */ /* 0x000fe40007ffe1ff */
[----:B------:R-:W-:Y:S02]  /*07d0*/  @!P3 IMAD.IADD R23, R23, 0x1, -R20 ;  /* 0x000000011717b824 */ /* 0x000fe400078e0a14 */
[----:B------:R-:W-:Y:S02]  /*07e0*/  SEL R21, R26, R19, !P0 ;  /* 0x000000131a157207 */ /* 0x000fe40004000000 */
[----:B------:R-:W-:Y:S02]  /*07f0*/  IMAD.MOV.U32 R27, RZ, RZ, R23 ;  /* 0x000000ffff1b7224 */ /* 0x000fe400078e0017 */
[----:B------:R-:W-:Y:S02]  /*0800*/  SHF.R.S32.HI R23, RZ, 0x1f, R21 ;  /* 0x0000001fff177819 */ /* 0x000fe40000011415 */
[----:B------:R-:W-:-:S05]  /*0810*/  @!P1 IMAD.MOV R27, RZ, RZ, -R27 ;  /* 0x000000ffff1b9224 */ /* 0x000fca00078e0a1b */
[----:B------:R-:W-:-:S04]  /*0820*/  SEL R26, R26, R27, !P0 ;  /* 0x0000001b1a1a7207 */ /* 0x000fc80004000000 */
[----:B------:R-:W-:Y:S02]  /*0830*/  SHF.R.S32.HI R27, RZ, 0x1f, R26 ;  /* 0x0000001fff1b7819 */ /* 0x000fe4000001141a */
[-C--:B--2---:R-:W-:Y:S02]  /*0840*/  IADD3 R18, P1, PT, R21, R16.reuse, RZ ;  /* 0x0000001015127210 */ /* 0x084fe40007f3e0ff */
[-C--:B------:R-:W-:Y:S02]  /*0850*/  IADD3 R28, P2, PT, R8, R16.reuse, RZ ;  /* 0x00000010081c7210 */ /* 0x080fe40007f5e0ff */
[----:B------:R-:W-:Y:S01]  /*0860*/  IADD3 R16, P0, PT, R26, R16, RZ ;  /* 0x000000101a107210 */ /* 0x000fe20007f1e0ff */
[C---:B------:R-:W-:Y:S01]  /*0870*/  IMAD.X R19, R17.reuse, 0x1, R23, P1 ;  /* 0x0000000111137824 */ /* 0x040fe200008e0617 */
[----:B------:R-:W-:-:S03]  /*0880*/  IADD3.X R29, PT, PT, R17, R25, RZ, P2, !PT ;  /* 0x00000019111d7210 */ /* 0x000fc600017fe4ff */
[----:B------:R-:W-:Y:S01]  /*0890*/  IMAD.X R17, R17, 0x1, R27, P0 ;  /* 0x0000000111117824 */ /* 0x000fe200000e061b */
[----:B------:R3:W2:Y:S04]  /*08a0*/  LDG.E.U8 R24, desc[UR6][R18.64] ;  /* 0x0000000612187981 */ /* 0x0006a8000c1e1100 */
[----:B------:R-:W2:Y:S04]  /*08b0*/  LDG.E.U8 R29, desc[UR6][R28.64] ;  /* 0x000000061c1d7981 */ /* 0x000ea8000c1e1100 */
[----:B------:R-:W2:Y:S01]  /*08c0*/  LDG.E.U8 R16, desc[UR6][R16.64] ;  /* 0x0000000610107981 */ /* 0x000ea2000c1e1100 */
[----:B---3--:R-:W-:-:S05]  /*08d0*/  IADD3 R18, P0, PT, R21, R12, RZ ;  /* 0x0000000c15127210 */ /* 0x008fca0007f1e0ff */
[----:B------:R-:W-:Y:S01]  /*08e0*/  IMAD.X R19, R13, 0x1, R23, P0 ;  /* 0x000000010d137824 */ /* 0x000fe200000e0617 */
[----:B------:R-:W-:Y:S02]  /*08f0*/  IADD3 R20, P0, PT, R26, R12, RZ ;  /* 0x0000000c1a147210 */ /* 0x000fe40007f1e0ff */
[----:B----4-:R-:W-:Y:S02]  /*0900*/  IADD3 R22, P1, PT, R21, R14, RZ ;  /* 0x0000000e15167210 */ /* 0x010fe40007f3e0ff */
[----:B------:R-:W3:Y:S01]  /*0910*/  LDG.E.U8 R18, desc[UR6][R18.64] ;  /* 0x0000000612127981 */ /* 0x000ee2000c1e1100 */
[----:B------:R-:W-:Y:S01]  /*0920*/  IMAD.X R21, R13, 0x1, R27, P0 ;  /* 0x000000010d157824 */ /* 0x000fe200000e061b */
[----:B------:R-:W-:-:S04]  /*0930*/  IADD3.X R23, PT, PT, R15, R23, RZ, P1, !PT ;  /* 0x000000170f177210 */ /* 0x000fc80000ffe4ff */
[----:B------:R0:W3:Y:S01]  /*0940*/  LDG.E.U8 R28, desc[UR6][R20.64] ;  /* 0x00000006141c7981 */ /* 0x0000e2000c1e1100 */
[----:B------:R-:W-:-:S03]  /*0950*/  IADD3 R26, P1, PT, R26, R14, RZ ;  /* 0x0000000e1a1a7210 */ /* 0x000fc60007f3e0ff */
[----:B------:R-:W4:Y:S01]  /*0960*/  LDG.E.U8 R22, desc[UR6][R22.64] ;  /* 0x0000000616167981 */ /* 0x000f22000c1e1100 */
[----:B0-----:R-:W-:Y:S01]  /*0970*/  IADD3 R20, P0, PT, R8, R14, RZ ;  /* 0x0000000e08147210 */ /* 0x001fe20007f1e0ff */
[----:B------:R-:W-:-:S04]  /*0980*/  IMAD.X R27, R15, 0x1, R27, P1 ;  /* 0x000000010f1b7824 */ /* 0x000fc800008e061b */
[----:B------:R-:W-:Y:S02]  /*0990*/  IMAD.X R21, R15, 0x1, R25, P0 ;  /* 0x000000010f157824 */ /* 0x000fe400000e0619 */
[----:B------:R-:W5:Y:S04]  /*09a0*/  LDG.E.U8 R27, desc[UR6][R26.64] ;  /* 0x000000061a1b7981 */ /* 0x000f68000c1e1100 */
[----:B------:R-:W4:Y:S01]  /*09b0*/  LDG.E.U8 R14, desc[UR6][R20.64] ;  /* 0x00000006140e7981 */ /* 0x000f22000c1e1100 */
[----:B------:R-:W-:Y:S01]  /*09c0*/  IADD3 R12, P2, PT, R8, R12, RZ ;  /* 0x0000000c080c7210 */ /* 0x000fe20007f5e0ff */
[----:B------:R-:W-:Y:S01]  /*09d0*/  BSSY.RECONVERGENT B0, `(.L_x_0) ;  /* 0x000000f000007945 */ /* 0x000fe20003800200 */
[----:B------:R-:W-:Y:S02]  /*09e0*/  PLOP3.LUT P0, PT, PT, PT, PT, 0x80, 0x8 ;  /* 0x000000000008781c */ /* 0x000fe40003f0f070 */
[----:B------:R-:W-:-:S02]  /*09f0*/  IADD3.X R13, PT, PT, R13, R25, RZ, P2, !PT ;  /* 0x000000190d0d7210 */ /* 0x000fc400017fe4ff */
[----:B--2---:R-:W-:-:S04]  /*0a00*/  IADD3 R29, PT, PT, R16, R29, R24 ;  /* 0x0000001d101d7210 */ /* 0x004fc80007ffe018 */
[----:B---3--:R-:W-:-:S04]  /*0a10*/  IADD3 R29, PT, PT, R28, R29, R18 ;  /* 0x0000001d1c1d7210 */ /* 0x008fc80007ffe012 */
[----:B----4-:R-:W-:-:S05]  /*0a20*/  IADD3 R14, PT, PT, R14, R29, R22 ;  /* 0x0000001d0e0e7210 */ /* 0x010fca0007ffe016 */
[----:B-----5:R-:W-:-:S05]  /*0a30*/  IMAD.IADD R14, R14, 0x1, R27 ;  /* 0x000000010e0e7824 */ /* 0x020fca00078e021b */
[----:B------:R-:W-:-:S13]  /*0a40*/  ISETP.NE.AND P1, PT, R14, 0x3, PT ;  /* 0x000000030e00780c */ /* 0x000fda0003f25270 */
[----:B------:R-:W-:Y:S05]  /*0a50*/  @!P1 BRA `(.L_x_1) ;  /* 0x0000000000189947 */ /* 0x000fea0003800000 */
[----:B------:R-:W-:-:S13]  /*0a60*/  ISETP.NE.AND P0, PT, R14, 0x2, PT ;  /* 0x000000020e00780c */ /* 0x000fda0003f05270 */
[----:B------:R-:W-:Y:S05]  /*0a70*/  @P0 BRA `(.L_x_2) ;  /* 0x00000000000c0947 */ /* 0x000fea0003800000 */
[----:B------:R-:W2:Y:S02]  /*0a80*/  LDG.E.U8 R12, desc[UR6][R12.64] ;  /* 0x000000060c0c7981 */ /* 0x000ea4000c1e1100 */
[----:B--2---:R-:W-:Y:S01]  /*0a90*/  ISETP.NE.AND P0, PT, R12, RZ, PT ;  /* 0x000000ff0c00720c */ /* 0x004fe20003f05270 */
[----:B------:R-:W-:-:S12]  /*0aa0*/  BRA `(.L_x_1) ;  /* 0x0000000000047947 */ /* 0x000fd80003800000 */
.L_x_2:
[----:B------:R-:W-:-:S13]  /*0ab0*/  PLOP3.LUT P0, PT, PT, PT, PT, 0x8, 0x80 ;  /* 0x000000000080781c */ /* 0x000fda0003f0e170 */
.L_x_1:
[----:B------:R-:W-:Y:S05]  /*0ac0*/  BSYNC.RECONVERGENT B0 ;  /* 0x0000000000007941 */ /* 0x000fea0003800200 */
.L_x_0:
[----:B------:R-:W0:Y:S02]  /*0ad0*/  LDC.64 R12, c[0x0][0x388] ;  /* 0x0000e200ff0c7b82 */ /* 0x000e240000000a00 */
[----:B0-----:R-:W-:-:S06]  /*0ae0*/  IMAD.WIDE R12, R9, 0x8, R12 ;  /* 0x00000008090c7825 */ /* 0x001fcc00078e020c */
[----:B------:R-:W2:Y:S01]  /*0af0*/  LDG.E.64 R12, desc[UR6][R12.64] ;  /* 0x000000060c0c7981 */ /* 0x000ea2000c1e1b00 */
[----:B------:R-:W-:Y:S01]  /*0b00*/  SEL R15, RZ, 0x1, !P0 ;  /* 0x00000001ff0f7807 */ /* 0x000fe20004000000 */
[----:B------:R-:W-:-:S05]  /*0b10*/  IMAD.IADD R6, R7, 0x1, R6 ;  /* 0x0000000107067824 */ /* 0x000fca00078e0206 */
[----:B------:R-:W-:Y:S02]  /*0b20*/  ISETP.GE.AND P0, PT, R6, R0, PT ;  /* 0x000000000600720c */ /* 0x000fe40003f06270 */
[----:B--2---:R-:W-:-:S05]  /*0b30*/  IADD3 R8, P1, PT, R8, R12, RZ ;  /* 0x0000000c08087210 */ /* 0x004fca0007f3e0ff */
[----:B------:R-:W-:-:S05]  /*0b40*/  IMAD.X R9, R13, 0x1, R25, P1 ;  /* 0x000000010d097824 */ /* 0x000fca00008e0619 */
[----:B------:R0:W-:Y:S01]  /*0b50*/  STG.E.U8 desc[UR6][R8.64], R15 ;  /* 0x0000000f08007986 */ /* 0x0001e2000c101106 */
[----:B------:R-:W-:Y:S05]  /*0b60*/  @!P0 BRA `(.L_x_3) ;  /* 0xfffffff400a88947 */ /* 0x000fea000383ffff */
[----:B------:R-:W-:Y:S05]  /*0b70*/  EXIT ;  /* 0x000000000000794d */ /* 0x000fea0003800000 */
.L_x_4:
[----:B------:R-:W-:-:S00]  /*0b80*/  BRA `(.L_x_4) ;  /* 0xfffffffc00fc7947 */ /* 0x000fc0000383ffff */
[----:B------:R-:W-:-:S00]  /*0b90*/  NOP ;  /* 0x0000000000007918 */ /* 0x000fc00000000000 */
        /* <DEDUP_REMOVED lines=14> */
.L_x_5:


//--------------------- .nv.shared.reserved.0     --------------------------
	.section	.nv.shared.reserved.0,"aw",@nobits
	.weak		__nv_reservedSMEM_offset_0_alias
	.size		__nv_reservedSMEM_offset_0_alias, 0, 64
	.other		__nv_reservedSMEM_offset_0_alias,@"STO_CUDA_RESERVED_SHARED STV_DEFAULT"
__nv_reservedSMEM_offset_0_alias:
	.zero		0
	.zero		64


//--------------------- .nv.constant0._Z18life_step_kernel2dPKPKhPPhii --------------------------
	.section	.nv.constant0._Z18life_step_kernel2dPKPKhPPhii,"a",@progbits
	.sectionflags	@""
	.align	4
.nv.constant0._Z18life_step_kernel2dPKPKhPPhii:
	.zero		920


//--------------------- SYMBOLS --------------------------

	.type		.nv.reservedSmem.offset0,@object
	.size		.nv.reservedSmem.offset0,0x4
